//
// Generated by NVIDIA NVVM Compiler
//
// Compiler Build ID: CL-36424714
// Cuda compilation tools, release 13.0, V13.0.88
// Based on NVVM 20.0.0
//

.version 9.0
.target sm_100
.address_size 64

	// .globl	_Z5kWarpP6float3jS0_S0_f
.global .align 4 .b8 __cudart_i2opi_f[24] = {65, 144, 67, 60, 153, 149, 98, 219, 192, 221, 52, 245, 209, 87, 39, 252, 41, 21, 68, 78, 110, 131, 249, 162};

.visible .entry _Z5kWarpP6float3jS0_S0_f(
	.param .u64 .ptr .align 1 _Z5kWarpP6float3jS0_S0_f_param_0,
	.param .u32 _Z5kWarpP6float3jS0_S0_f_param_1,
	.param .u64 .ptr .align 1 _Z5kWarpP6float3jS0_S0_f_param_2,
	.param .u64 .ptr .align 1 _Z5kWarpP6float3jS0_S0_f_param_3,
	.param .f32 _Z5kWarpP6float3jS0_S0_f_param_4
)
{
	.local .align 4 .b8 	__local_depot0[28];
	.reg .b64 	%SP;
	.reg .b64 	%SPL;
	.reg .pred 	%p<10>;
	.reg .b32 	%r<51>;
	.reg .b32 	%f<39>;
	.reg .b64 	%rd<32>;
	.reg .b64 	%fd<3>;

	mov.u64 	%SPL, __local_depot0;
	ld.param.u64 	%rd9, [_Z5kWarpP6float3jS0_S0_f_param_0];
	ld.param.u32 	%r16, [_Z5kWarpP6float3jS0_S0_f_param_1];
	ld.param.u64 	%rd10, [_Z5kWarpP6float3jS0_S0_f_param_2];
	ld.param.u64 	%rd11, [_Z5kWarpP6float3jS0_S0_f_param_3];
	ld.param.f32 	%f13, [_Z5kWarpP6float3jS0_S0_f_param_4];
	add.u64 	%rd1, %SPL, 0;
	mov.u32 	%r17, %ctaid.x;
	mov.u32 	%r18, %ntid.x;
	mov.u32 	%r19, %tid.x;
	mov.u32 	%r20, %ctaid.y;
	mov.u32 	%r21, %ntid.y;
	mov.u32 	%r22, %tid.y;
	mad.lo.s32 	%r23, %r20, %r21, %r22;
	mov.u32 	%r24, %nctaid.x;
	mad.lo.s32 	%r25, %r23, %r24, %r17;
	mad.lo.s32 	%r1, %r25, %r18, %r19;
	setp.ge.u32 	%p1, %r1, %r16;
	@%p1 bra 	$L__BB0_10;
	cvta.to.global.u64 	%rd13, %rd10;
	cvta.to.global.u64 	%rd14, %rd11;
	mul.wide.u32 	%rd15, %r1, 12;
	add.s64 	%rd16, %rd13, %rd15;
	ld.global.f32 	%f1, [%rd16];
	ld.global.f32 	%f2, [%rd16+4];
	ld.global.f32 	%f3, [%rd16+8];
	add.s64 	%rd17, %rd14, %rd15;
	ld.global.f32 	%f4, [%rd17];
	ld.global.f32 	%f5, [%rd17+4];
	ld.global.f32 	%f6, [%rd17+8];
	add.f32 	%f7, %f13, %f13;
	mul.f32 	%f14, %f7, 0f3F22F983;
	cvt.rni.s32.f32 	%r50, %f14;
	cvt.rn.f32.s32 	%f15, %r50;
	fma.rn.f32 	%f16, %f15, 0fBFC90FDA, %f7;
	fma.rn.f32 	%f17, %f15, 0fB3A22168, %f16;
	fma.rn.f32 	%f38, %f15, 0fA7C234C5, %f17;
	abs.f32 	%f9, %f7;
	setp.ltu.f32 	%p2, %f9, 0f47CE4780;
	@%p2 bra 	$L__BB0_9;
	setp.neu.f32 	%p3, %f9, 0f7F800000;
	@%p3 bra 	$L__BB0_4;
	mov.f32 	%f20, 0f00000000;
	mul.rn.f32 	%f38, %f7, %f20;
	mov.b32 	%r50, 0;
	bra.uni 	$L__BB0_9;
$L__BB0_4:
	mov.b32 	%r3, %f7;
	shl.b32 	%r27, %r3, 8;
	or.b32  	%r4, %r27, -2147483648;
	mov.b64 	%rd31, 0;
	mov.b32 	%r47, 0;
	mov.u64 	%rd29, __cudart_i2opi_f;
	mov.u64 	%rd30, %rd1;
$L__BB0_5:
	.pragma "nounroll";
	ld.global.nc.u32 	%r28, [%rd29];
	mad.wide.u32 	%rd20, %r28, %r4, %rd31;
	shr.u64 	%rd31, %rd20, 32;
	st.local.u32 	[%rd30], %rd20;
	add.s32 	%r47, %r47, 1;
	add.s64 	%rd30, %rd30, 4;
	add.s64 	%rd29, %rd29, 4;
	setp.ne.s32 	%p4, %r47, 6;
	@%p4 bra 	$L__BB0_5;
	shr.u32 	%r29, %r3, 23;
	st.local.u32 	[%rd1+24], %rd31;
	and.b32  	%r7, %r29, 31;
	and.b32  	%r30, %r29, 224;
	add.s32 	%r31, %r30, -128;
	shr.u32 	%r32, %r31, 5;
	mul.wide.u32 	%rd21, %r32, 4;
	sub.s64 	%rd8, %rd1, %rd21;
	ld.local.u32 	%r48, [%rd8+24];
	ld.local.u32 	%r49, [%rd8+20];
	setp.eq.s32 	%p5, %r7, 0;
	@%p5 bra 	$L__BB0_8;
	shf.l.wrap.b32 	%r48, %r49, %r48, %r7;
	ld.local.u32 	%r33, [%rd8+16];
	shf.l.wrap.b32 	%r49, %r33, %r49, %r7;
$L__BB0_8:
	shr.u32 	%r34, %r48, 30;
	shf.l.wrap.b32 	%r35, %r49, %r48, 2;
	shl.b32 	%r36, %r49, 2;
	shr.u32 	%r37, %r35, 31;
	add.s32 	%r38, %r37, %r34;
	neg.s32 	%r39, %r38;
	setp.lt.s32 	%p6, %r3, 0;
	selp.b32 	%r50, %r39, %r38, %p6;
	xor.b32  	%r40, %r35, %r3;
	shr.s32 	%r41, %r35, 31;
	xor.b32  	%r42, %r41, %r35;
	xor.b32  	%r43, %r41, %r36;
	cvt.u64.u32 	%rd22, %r42;
	shl.b64 	%rd23, %rd22, 32;
	cvt.u64.u32 	%rd24, %r43;
	or.b64  	%rd25, %rd23, %rd24;
	cvt.rn.f64.s64 	%fd1, %rd25;
	mul.f64 	%fd2, %fd1, 0d3BF921FB54442D19;
	cvt.rn.f32.f64 	%f18, %fd2;
	neg.f32 	%f19, %f18;
	setp.lt.s32 	%p7, %r40, 0;
	selp.f32 	%f38, %f19, %f18, %p7;
$L__BB0_9:
	mul.rn.f32 	%f21, %f38, %f38;
	and.b32  	%r45, %r50, 1;
	setp.eq.b32 	%p8, %r45, 1;
	selp.f32 	%f22, 0f3F800000, %f38, %p8;
	fma.rn.f32 	%f23, %f21, %f22, 0f00000000;
	fma.rn.f32 	%f24, %f21, 0f37CBAC00, 0fBAB607ED;
	selp.f32 	%f25, %f24, 0fB94D4153, %p8;
	selp.f32 	%f26, 0f3D2AAABB, 0f3C0885E4, %p8;
	fma.rn.f32 	%f27, %f25, %f21, %f26;
	selp.f32 	%f28, 0fBEFFFFFF, 0fBE2AAAA8, %p8;
	fma.rn.f32 	%f29, %f27, %f21, %f28;
	fma.rn.f32 	%f30, %f29, %f23, %f22;
	and.b32  	%r46, %r50, 2;
	setp.eq.s32 	%p9, %r46, 0;
	mov.f32 	%f31, 0f00000000;
	sub.f32 	%f32, %f31, %f30;
	selp.f32 	%f33, %f30, %f32, %p9;
	fma.rn.f32 	%f34, %f33, 0f3E4CCCCD, 0f3E4CCCCD;
	fma.rn.f32 	%f35, %f4, %f34, %f1;
	fma.rn.f32 	%f36, %f5, %f34, %f2;
	fma.rn.f32 	%f37, %f6, %f34, %f3;
	cvta.to.global.u64 	%rd26, %rd9;
	add.s64 	%rd28, %rd26, %rd15;
	st.global.f32 	[%rd28], %f35;
	st.global.f32 	[%rd28+4], %f36;
	st.global.f32 	[%rd28+8], %f37;
$L__BB0_10:
	ret;

}


// ===== COMPILED SASS (sm_100) =====

	.target	sm_100

	.elftype	@"ET_EXEC"


//--------------------- .note.nv.tkinfo           --------------------------
	.section	.note.nv.tkinfo,"",@"SHT_NOTE"
	.sectionflags	@"SHF_NOTE_NV_TKINFO"
	.tkinfo
        /*0018*/ 	.word	0x00000002
        /*0030*/ 	.string	""
        /*0030*/ 	.string	"ptxas"
        /*0030*/ 	.string	"Cuda compilation tools, release 13.0, V13.0.88"
        /*0030*/ 	.string	"Build cuda_13.0.r13.0/compiler.36424714_0"
        /*0030*/ 	.string	"-arch sm_100 -m 64 "



//--------------------- .note.nv.cuinfo           --------------------------
	.section	.note.nv.cuinfo,"",@"SHT_NOTE"
	.sectionflags	@"SHF_NOTE_NV_CUINFO"
        /*0018*/ 	.short	0x0002
        /*001a*/ 	.short	0x0064
        /*001c*/ 	.short	0x0082
	.zero		2


//--------------------- .nv.info                  --------------------------
	.section	.nv.info,"",@"SHT_CUDA_INFO"
	.align	4


	//----- nvinfo : EIATTR_REGCOUNT
	.align		4
        /*0000*/ 	.byte	0x04, 0x2f
        /*0002*/ 	.short	(.L_2 - .L_1)
	.align		4
.L_1:
        /*0004*/ 	.word	index@(_Z5kWarpP6float3jS0_S0_f)
        /*0008*/ 	.word	0x00000019


	//----- nvinfo : EIATTR_FRAME_SIZE
	.align		4
.L_2:
        /*000c*/ 	.byte	0x04, 0x11
        /*000e*/ 	.short	(.L_4 - .L_3)
	.align		4
.L_3:
        /*0010*/ 	.word	index@(_Z5kWarpP6float3jS0_S0_f)
        /*0014*/ 	.word	0x00000000


	//----- nvinfo : EIATTR_MIN_STACK_SIZE
	.align		4
.L_4:
        /*0018*/ 	.byte	0x04, 0x12
        /*001a*/ 	.short	(.L_6 - .L_5)
	.align		4
.L_5:
        /*001c*/ 	.word	index@(_Z5kWarpP6float3jS0_S0_f)
        /*0020*/ 	.word	0x00000000
.L_6:


//--------------------- .nv.compat                --------------------------
	.section	.nv.compat,"",@"SHT_CUDA_COMPAT_INFO"
	.align	4
        /*0000*/ 	.byte	0x02, 0x09, 0x00, 0x00, 0x02, 0x02, 0x01, 0x00, 0x02, 0x05, 0x05, 0x00, 0x03, 0x07, 0x01, 0x01
        /*0010*/ 	.byte	0x02, 0x03, 0x00, 0x00, 0x02, 0x06, 0x01, 0x00, 0x04, 0x0b, 0x08, 0x00, 0x01, 0x00, 0x00, 0x00
        /*0020*/ 	.byte	0x00, 0x00, 0x00, 0x00


//--------------------- .nv.info._Z5kWarpP6float3jS0_S0_f --------------------------
	.section	.nv.info._Z5kWarpP6float3jS0_S0_f,"",@"SHT_CUDA_INFO"
	.sectionflags	@""
	.align	4


	//----- nvinfo : EIATTR_CUDA_API_VERSION
	.align		4
        /*0000*/ 	.byte	0x04, 0x37
        /*0002*/ 	.short	(.L_8 - .L_7)
.L_7:
        /*0004*/ 	.word	0x00000082


	//----- nvinfo : EIATTR_KPARAM_INFO
	.align		4
.L_8:
        /*0008*/ 	.byte	0x04, 0x17
        /*000a*/ 	.short	(.L_10 - .L_9)
.L_9:
        /*000c*/ 	.word	0x00000000
        /*0010*/ 	.short	0x0004
        /*0012*/ 	.short	0x0020
        /*0014*/ 	.byte	0x00, 0xf0, 0x11, 0x00


	//----- nvinfo : EIATTR_KPARAM_INFO
	.align		4
.L_10:
        /*0018*/ 	.byte	0x04, 0x17
        /*001a*/ 	.short	(.L_12 - .L_11)
.L_11:
        /*001c*/ 	.word	0x00000000
        /*0020*/ 	.short	0x0003
        /*0022*/ 	.short	0x0018
        /*0024*/ 	.byte	0x00, 0xf5, 0x21, 0x00


	//----- nvinfo : EIATTR_KPARAM_INFO
	.align		4
.L_12:
        /*0028*/ 	.byte	0x04, 0x17
        /*002a*/ 	.short	(.L_14 - .L_13)
.L_13:
        /*002c*/ 	.word	0x00000000
        /*0030*/ 	.short	0x0002
        /*0032*/ 	.short	0x0010
        /*0034*/ 	.byte	0x00, 0xf5, 0x21, 0x00


	//----- nvinfo : EIATTR_KPARAM_INFO
	.align		4
.L_14:
        /*0038*/ 	.byte	0x04, 0x17
        /*003a*/ 	.short	(.L_16 - .L_15)
.L_15:
        /*003c*/ 	.word	0x00000000
        /*0040*/ 	.short	0x0001
        /*0042*/ 	.short	0x0008
        /*0044*/ 	.byte	0x00, 0xf0, 0x11, 0x00


	//----- nvinfo : EIATTR_KPARAM_INFO
	.align		4
.L_16:
        /*0048*/ 	.byte	0x04, 0x17
        /*004a*/ 	.short	(.L_18 - .L_17)
.L_17:
        /*004c*/ 	.word	0x00000000
        /*0050*/ 	.short	0x0000
        /*0052*/ 	.short	0x0000
        /*0054*/ 	.byte	0x00, 0xf5, 0x21, 0x00


	//----- nvinfo : EIATTR_SPARSE_MMA_MASK
	.align		4
.L_18:
        /*0058*/ 	.byte	0x03, 0x50
        /*005a*/ 	.short	0x0000


	//----- nvinfo : EIATTR_MAXREG_COUNT
	.align		4
        /*005c*/ 	.byte	0x03, 0x1b
        /*005e*/ 	.short	0x00ff


	//----- nvinfo : EIATTR_MERCURY_ISA_VERSION
	.align		4
        /*0060*/ 	.byte	0x03, 0x5f
        /*0062*/ 	.short	0x0101


	//----- nvinfo : EIATTR_VRC_CTA_INIT_COUNT
	.align		4
        /*0064*/ 	.byte	0x02, 0x4a
	.zero		1
	.zero		1


	//----- nvinfo : EIATTR_EXIT_INSTR_OFFSETS
	.align		4
        /*0068*/ 	.byte	0x04, 0x1c
        /*006a*/ 	.short	(.L_20 - .L_19)


	//   ....[0]....
.L_19:
        /*006c*/ 	.word	0x000000d0


	//   ....[1]....
        /*0070*/ 	.word	0x000009a0


	//----- nvinfo : EIATTR_CBANK_PARAM_SIZE
	.align		4
.L_20:
        /*0074*/ 	.byte	0x03, 0x19
        /*0076*/ 	.short	0x0024


	//----- nvinfo : EIATTR_PARAM_CBANK
	.align		4
        /*0078*/ 	.byte	0x04, 0x0a
        /*007a*/ 	.short	(.L_22 - .L_21)
	.align		4
.L_21:
        /*007c*/ 	.word	index@(.nv.constant0._Z5kWarpP6float3jS0_S0_f)
        /*0080*/ 	.short	0x0380
        /*0082*/ 	.short	0x0024


	//----- nvinfo : EIATTR_SW_WAR
	.align		4
.L_22:
        /*0084*/ 	.byte	0x04, 0x36
        /*0086*/ 	.short	(.L_24 - .L_23)
.L_23:
        /*0088*/ 	.word	0x00000008
.L_24:


//--------------------- .nv.callgraph             --------------------------
	.section	.nv.callgraph,"",@"SHT_CUDA_CALLGRAPH"
	.align	4
	.sectionentsize	8
	.align		4
        /*0000*/ 	.word	0x00000000
	.align		4
        /*0004*/ 	.word	0xffffffff
	.align		4
        /*0008*/ 	.word	0x00000000
	.align		4
        /*000c*/ 	.word	0xfffffffe
	.align		4
        /*0010*/ 	.word	0x00000000
	.align		4
        /*0014*/ 	.word	0xfffffffd
	.align		4
        /*0018*/ 	.word	0x00000000
	.align		4
        /*001c*/ 	.word	0xfffffffc


//--------------------- .nv.constant4             --------------------------
	.section	.nv.constant4,"a",@progbits
	.align	8
	.align		8
.nv.constant4:
        /*0000*/ 	.dword	__cudart_i2opi_f


//--------------------- .text._Z5kWarpP6float3jS0_S0_f --------------------------
	.section	.text._Z5kWarpP6float3jS0_S0_f,"ax",@progbits
	.align	128
        .global         _Z5kWarpP6float3jS0_S0_f
        .type           _Z5kWarpP6float3jS0_S0_f,@function
        .size           _Z5kWarpP6float3jS0_S0_f,(.L_x_4 - _Z5kWarpP6float3jS0_S0_f)
        .other          _Z5kWarpP6float3jS0_S0_f,@"STO_CUDA_ENTRY STV_DEFAULT"
_Z5kWarpP6float3jS0_S0_f:
.text._Z5kWarpP6float3jS0_S0_f:
[----:B------:R-:W-:Y:S01]  /*0000*/  LDC R1, c[0x0][0x37c] ;  /* 0x0000df00ff017b82 */ /* 0x000fe20000000800 */
[----:B------:R-:W0:Y:S01]  /*0010*/  S2R R5, SR_TID.Y ;  /* 0x0000000000057919 */ /* 0x000e220000002200 */
[----:B------:R-:W1:Y:S06]  /*0020*/  LDCU UR5, c[0x0][0x360] ;  /* 0x00006c00ff0577ac */ /* 0x000e6c0008000800 */
[----:B------:R-:W0:Y:S01]  /*0030*/  S2UR UR6, SR_CTAID.Y ;  /* 0x00000000000679c3 */ /* 0x000e220000002600 */
[----:B------:R-:W1:Y:S01]  /*0040*/  S2R R3, SR_TID.X ;  /* 0x0000000000037919 */ /* 0x000e620000002100 */
[----:B------:R-:W2:Y:S06]  /*0050*/  LDCU UR7, c[0x0][0x388] ;  /* 0x00007100ff0777ac */ /* 0x000eac0008000800 */
[----:B------:R-:W0:Y:S08]  /*0060*/  LDC R0, c[0x0][0x364] ;  /* 0x0000d900ff007b82 */ /* 0x000e300000000800 */
[----:B------:R-:W3:Y:S08]  /*0070*/  S2UR UR4, SR_CTAID.X ;  /* 0x00000000000479c3 */ /* 0x000ef00000002500 */
[----:B------:R-:W3:Y:S01]  /*0080*/  LDC R7, c[0x0][0x370] ;  /* 0x0000dc00ff077b82 */ /* 0x000ee20000000800 */
[----:B0-----:R-:W-:-:S04]  /*0090*/  IMAD R0, R0, UR6, R5 ;  /* 0x0000000600007c24 */ /* 0x001fc8000f8e0205 */
[----:B---3--:R-:W-:-:S04]  /*00a0*/  IMAD R0, R0, R7, UR4 ;  /* 0x0000000400007e24 */ /* 0x008fc8000f8e0207 */
[----:B-1----:R-:W-:-:S05]  /*00b0*/  IMAD R4, R0, UR5, R3 ;  /* 0x0000000500047c24 */ /* 0x002fca000f8e0203 */
[----:B--2---:R-:W-:-:S13]  /*00c0*/  ISETP.GE.U32.AND P0, PT, R4, UR7, PT ;  /* 0x0000000704007c0c */ /* 0x004fda000bf06070 */
[----:B------:R-:W-:Y:S05]  /*00d0*/  @P0 EXIT ;  /* 0x000000000000094d */ /* 0x000fea0003800000 */
[----:B------:R-:W0:Y:S01]  /*00e0*/  LDC R0, c[0x0][0x3a0] ;  /* 0x0000e800ff007b82 */ /* 0x000e220000000800 */
[----:B------:R-:W1:Y:S07]  /*00f0*/  LDCU.64 UR6, c[0x0][0x358] ;  /* 0x00006b00ff0677ac */ /* 0x000e6e0008000a00 */
[----:B------:R-:W2:Y:S08]  /*0100*/  LDC.64 R10, c[0x0][0x390] ;  /* 0x0000e400ff0a7b82 */ /* 0x000eb00000000a00 */
[----:B------:R-:W3:Y:S01]  /*0110*/  LDC.64 R12, c[0x0][0x398] ;  /* 0x0000e600ff0c7b82 */ /* 0x000ee20000000a00 */
[----:B0-----:R-:W-:-:S04]  /*0120*/  FADD R0, R0, R0 ;  /* 0x0000000000007221 */ /* 0x001fc80000000000 */
[----:B------:R-:W-:Y:S01]  /*0130*/  FMUL R9, R0, 0.63661974668502807617 ;  /* 0x3f22f98300097820 */ /* 0x000fe20000400000 */
[----:B--2---:R-:W-:-:S05]  /*0140*/  IMAD.WIDE.U32 R10, R4, 0xc, R10 ;  /* 0x0000000c040a7825 */ /* 0x004fca00078e000a */
[----:B------:R-:W0:Y:S01]  /*0150*/  F2I.NTZ R9, R9 ;  /* 0x0000000900097305 */ /* 0x000e220000203100 */
[----:B------:R-:W-:Y:S01]  /*0160*/  FSETP.GE.AND P0, PT, |R0|, 105615, PT ;  /* 0x47ce47800000780b */ /* 0x000fe20003f06200 */
[----:B-1----:R1:W5:Y:S01]  /*0170*/  LDG.E R2, desc[UR6][R10.64] ;  /* 0x000000060a027981 */ /* 0x002362000c1e1900 */
[----:B---3--:R-:W-:-:S03]  /*0180*/  IMAD.WIDE.U32 R12, R4, 0xc, R12 ;  /* 0x0000000c040c7825 */ /* 0x008fc600078e000c */
[----:B------:R1:W5:Y:S04]  /*0190*/  LDG.E R3, desc[UR6][R10.64+0x4] ;  /* 0x000004060a037981 */ /* 0x000368000c1e1900 */
[----:B------:R1:W5:Y:S01]  /*01a0*/  LDG.E R5, desc[UR6][R10.64+0x8] ;  /* 0x000008060a057981 */ /* 0x000362000c1e1900 */
[----:B0-----:R-:W-:-:S03]  /*01b0*/  I2FP.F32.S32 R15, R9 ;  /* 0x00000009000f7245 */ /* 0x001fc60000201400 */
[----:B------:R1:W5:Y:S02]  /*01c0*/  LDG.E R7, desc[UR6][R12.64] ;  /* 0x000000060c077981 */ /* 0x000364000c1e1900 */
[C---:B------:R-:W-:Y:S02]  /*01d0*/  FFMA R14, R15.reuse, -1.5707962512969970703, R0 ;  /* 0xbfc90fda0f0e7823 */ /* 0x040fe40000000000 */
[----:B------:R1:W5:Y:S02]  /*01e0*/  LDG.E R6, desc[UR6][R12.64+0x4] ;  /* 0x000004060c067981 */ /* 0x000364000c1e1900 */
[C---:B------:R-:W-:Y:S02]  /*01f0*/  FFMA R14, R15.reuse, -7.5497894158615963534e-08, R14 ;  /* 0xb3a221680f0e7823 */ /* 0x040fe4000000000e */
[----:B------:R1:W5:Y:S02]  /*0200*/  LDG.E R8, desc[UR6][R12.64+0x8] ;  /* 0x000008060c087981 */ /* 0x000364000c1e1900 */
[----:B------:R-:W-:Y:S01]  /*0210*/  FFMA R14, R15, -5.3903029534742383927e-15, R14 ;  /* 0xa7c234c50f0e7823 */ /* 0x000fe2000000000e */
[----:B------:R-:W-:Y:S06]  /*0220*/  @!P0 BRA `(.L_x_0) ;  /* 0x0000000400708947 */ /* 0x000fec0003800000 */
[----:B------:R-:W-:-:S13]  /*0230*/  FSETP.NEU.AND P0, PT, |R0|, +INF , PT ;  /* 0x7f8000000000780b */ /* 0x000fda0003f0d200 */
[----:B------:R-:W-:Y:S01]  /*0240*/  @!P0 FMUL R14, RZ, R0 ;  /* 0x00000000ff0e8220 */ /* 0x000fe20000400000 */
[----:B------:R-:W-:Y:S01]  /*0250*/  @!P0 IMAD.MOV.U32 R9, RZ, RZ, RZ ;  /* 0x000000ffff098224 */ /* 0x000fe200078e00ff */
[----:B------:R-:W-:Y:S06]  /*0260*/  @!P0 BRA `(.L_x_0) ;  /* 0x0000000400608947 */ /* 0x000fec0003800000 */
[----:B-1----:R-:W-:Y:S02]  /*0270*/  IMAD.SHL.U32 R10, R0, 0x100, RZ ;  /* 0x00000100000a7824 */ /* 0x002fe400078e00ff */
[----:B------:R-:W-:Y:S02]  /*0280*/  HFMA2 R21, -RZ, RZ, 0, 0 ;  /* 0x00000000ff157431 */ /* 0x000fe400000001ff */
[----:B------:R-:W-:Y:S01]  /*0290*/  IMAD.MOV.U32 R9, RZ, RZ, RZ ;  /* 0x000000ffff097224 */ /* 0x000fe200078e00ff */
[----:B------:R-:W0:Y:S01]  /*02a0*/  LDCU.64 UR8, c[0x4][URZ] ;  /* 0x01000000ff0877ac */ /* 0x000e220008000a00 */
[----:B------:R-:W-:Y:S01]  /*02b0*/  IMAD.MOV.U32 R22, RZ, RZ, RZ ;  /* 0x000000ffff167224 */ /* 0x000fe200078e00ff */
[----:B------:R-:W-:Y:S01]  /*02c0*/  LOP3.LUT R15, R10, 0x80000000, RZ, 0xfc, !PT ;  /* 0x800000000a0f7812 */ /* 0x000fe200078efcff */
[----:B------:R-:W-:-:S06]  /*02d0*/  UMOV UR4, URZ ;  /* 0x000000ff00047c82 */ /* 0x000fcc0008000000 */
.L_x_1:
[----:B0-----:R-:W-:Y:S02]  /*02e0*/  IMAD.U32 R10, RZ, RZ, UR8 ;  /* 0x00000008ff0a7e24 */ /* 0x001fe4000f8e00ff */
[----:B------:R-:W-:-:S05]  /*02f0*/  IMAD.U32 R11, RZ, RZ, UR9 ;  /* 0x00000009ff0b7e24 */ /* 0x000fca000f8e00ff */
[----:B------:R-:W2:Y:S01]  /*0300*/  LDG.E.CONSTANT R10, desc[UR6][R10.64] ;  /* 0x000000060a0a7981 */ /* 0x000ea2000c1e9900 */
[----:B------:R-:W-:Y:S01]  /*0310*/  UIADD3 UR4, UPT, UPT, UR4, 0x1, URZ ;  /* 0x0000000104047890 */ /* 0x000fe2000fffe0ff */
[C---:B------:R-:W-:Y:S01]  /*0320*/  ISETP.EQ.AND P0, PT, R22.reuse, RZ, PT ;  /* 0x000000ff1600720c */ /* 0x040fe20003f02270 */
[----:B------:R-:W-:Y:S01]  /*0330*/  UIADD3 UR8, UP1, UPT, UR8, 0x4, URZ ;  /* 0x0000000408087890 */ /* 0x000fe2000ff3e0ff */
[C---:B------:R-:W-:Y:S01]  /*0340*/  ISETP.EQ.AND P1, PT, R22.reuse, 0x4, PT ;  /* 0x000000041600780c */ /* 0x040fe20003f22270 */
[----:B------:R-:W-:Y:S01]  /*0350*/  UISETP.NE.AND UP0, UPT, UR4, 0x6, UPT ;  /* 0x000000060400788c */ /* 0x000fe2000bf05270 */
[C---:B------:R-:W-:Y:S01]  /*0360*/  ISETP.EQ.AND P2, PT, R22.reuse, 0x8, PT ;  /* 0x000000081600780c */ /* 0x040fe20003f42270 */
[----:B------:R-:W-:Y:S01]  /*0370*/  UIADD3.X UR9, UPT, UPT, URZ, UR9, URZ, UP1, !UPT ;  /* 0x00000009ff097290 */ /* 0x000fe20008ffe4ff */
[C---:B------:R-:W-:Y:S02]  /*0380*/  ISETP.EQ.AND P3, PT, R22.reuse, 0xc, PT ;  /* 0x0000000c1600780c */ /* 0x040fe40003f62270 */
[----:B------:R-:W-:-:S02]  /*0390*/  ISETP.EQ.AND P4, PT, R22, 0x10, PT ;  /* 0x000000101600780c */ /* 0x000fc40003f82270 */
[C---:B------:R-:W-:Y:S01]  /*03a0*/  ISETP.EQ.AND P5, PT, R22.reuse, 0x14, PT ;  /* 0x000000141600780c */ /* 0x040fe20003fa2270 */
[----:B------:R-:W-:Y:S02]  /*03b0*/  VIADD R22, R22, 0x4 ;  /* 0x0000000416167836 */ /* 0x000fe40000000000 */
[----:B--2---:R-:W-:-:S03]  /*03c0*/  IMAD.WIDE.U32 R12, R10, R15, RZ ;  /* 0x0000000f0a0c7225 */ /* 0x004fc600078e00ff */
[----:B------:R-:W-:-:S04]  /*03d0*/  IADD3 R12, P6, PT, R12, R9, RZ ;  /* 0x000000090c0c7210 */ /* 0x000fc80007fde0ff */
[----:B------:R-:W-:Y:S01]  /*03e0*/  IADD3.X R9, PT, PT, R13, R21, RZ, P6, !PT ;  /* 0x000000150d097210 */ /* 0x000fe200037fe4ff */
[--C-:B------:R-:W-:Y:S01]  /*03f0*/  @P0 IMAD.MOV.U32 R14, RZ, RZ, R12.reuse ;  /* 0x000000ffff0e0224 */ /* 0x100fe200078e000c */
[----:B------:R-:W-:Y:S01]  /*0400*/  @P3 MOV R18, R12 ;  /* 0x0000000c00123202 */ /* 0x000fe20000000f00 */
[--C-:B------:R-:W-:Y:S02]  /*0410*/  @P1 IMAD.MOV.U32 R20, RZ, RZ, R12.reuse ;  /* 0x000000ffff141224 */ /* 0x100fe400078e000c */
[--C-:B------:R-:W-:Y:S02]  /*0420*/  @P2 IMAD.MOV.U32 R19, RZ, RZ, R12.reuse ;  /* 0x000000ffff132224 */ /* 0x100fe400078e000c */
[--C-:B------:R-:W-:Y:S02]  /*0430*/  @P4 IMAD.MOV.U32 R17, RZ, RZ, R12.reuse ;  /* 0x000000ffff114224 */ /* 0x100fe400078e000c */
[----:B------:R-:W-:Y:S01]  /*0440*/  @P5 IMAD.MOV.U32 R16, RZ, RZ, R12 ;  /* 0x000000ffff105224 */ /* 0x000fe200078e000c */
[----:B------:R-:W-:Y:S06]  /*0450*/  BRA.U UP0, `(.L_x_1) ;  /* 0xfffffffd00a07547 */ /* 0x000fec000b83ffff */
[----:B------:R-:W-:-:S04]  /*0460*/  SHF.R.U32.HI R11, RZ, 0x17, R0 ;  /* 0x00000017ff0b7819 */ /* 0x000fc80000011600 */
[C---:B------:R-:W-:Y:S02]  /*0470*/  LOP3.LUT R10, R11.reuse, 0xe0, RZ, 0xc0, !PT ;  /* 0x000000e00b0a7812 */ /* 0x040fe400078ec0ff */
[----:B------:R-:W-:Y:S02]  /*0480*/  LOP3.LUT P6, RZ, R11, 0x1f, RZ, 0xc0, !PT ;  /* 0x0000001f0bff7812 */ /* 0x000fe400078cc0ff */
[----:B------:R-:W-:-:S04]  /*0490*/  IADD3 R10, PT, PT, R10, -0x80, RZ ;  /* 0xffffff800a0a7810 */ /* 0x000fc80007ffe0ff */
[----:B------:R-:W-:-:S05]  /*04a0*/  SHF.R.U32.HI R10, RZ, 0x5, R10 ;  /* 0x00000005ff0a7819 */ /* 0x000fca000001160a */
[----:B------:R-:W-:-:S05]  /*04b0*/  IMAD.U32 R13, R10, -0x4, RZ ;  /* 0xfffffffc0a0d7824 */ /* 0x000fca00078e00ff */
[C---:B------:R-:W-:Y:S02]  /*04c0*/  ISETP.EQ.AND P3, PT, R13.reuse, -0x18, PT ;  /* 0xffffffe80d00780c */ /* 0x040fe40003f62270 */
[C---:B------:R-:W-:Y:S02]  /*04d0*/  ISETP.EQ.AND P4, PT, R13.reuse, -0x14, PT ;  /* 0xffffffec0d00780c */ /* 0x040fe40003f82270 */
[C---:B------:R-:W-:Y:S02]  /*04e0*/  ISETP.EQ.AND P2, PT, R13.reuse, -0x10, PT ;  /* 0xfffffff00d00780c */ /* 0x040fe40003f42270 */
[C---:B------:R-:W-:Y:S02]  /*04f0*/  ISETP.EQ.AND P1, PT, R13.reuse, -0xc, PT ;  /* 0xfffffff40d00780c */ /* 0x040fe40003f22270 */
[C---:B------:R-:W-:Y:S02]  /*0500*/  ISETP.EQ.AND P0, PT, R13.reuse, -0x8, PT ;  /* 0xfffffff80d00780c */ /* 0x040fe40003f02270 */
[----:B------:R-:W-:-:S03]  /*0510*/  ISETP.EQ.AND P5, PT, R13, RZ, PT ;  /* 0x000000ff0d00720c */ /* 0x000fc60003fa2270 */
[----:B------:R-:W-:Y:S01]  /*0520*/  @P3 IMAD.MOV.U32 R10, RZ, RZ, R14 ;  /* 0x000000ffff0a3224 */ /* 0x000fe200078e000e */
[C---:B------:R-:W-:Y:S01]  /*0530*/  ISETP.EQ.AND P3, PT, R13.reuse, -0x4, PT ;  /* 0xfffffffc0d00780c */ /* 0x040fe20003f62270 */
[--C-:B------:R-:W-:Y:S01]  /*0540*/  @P4 IMAD.MOV.U32 R10, RZ, RZ, R20.reuse ;  /* 0x000000ffff0a4224 */ /* 0x100fe200078e0014 */
[----:B------:R-:W-:Y:S01]  /*0550*/  @P4 MOV R12, R14 ;  /* 0x0000000e000c4202 */ /* 0x000fe20000000f00 */
[----:B------:R-:W-:Y:S01]  /*0560*/  @P2 IMAD.MOV.U32 R12, RZ, RZ, R20 ;  /* 0x000000ffff0c2224 */ /* 0x000fe200078e0014 */
[----:B------:R-:W-:Y:S01]  /*0570*/  ISETP.EQ.AND P4, PT, R13, 0x4, PT ;  /* 0x000000040d00780c */ /* 0x000fe20003f82270 */
[----:B------:R-:W-:Y:S01]  /*0580*/  @P1 IMAD.MOV.U32 R12, RZ, RZ, R19 ;  /* 0x000000ffff0c1224 */ /* 0x000fe200078e0013 */
[----:B------:R-:W-:Y:S01]  /*0590*/  @P2 MOV R10, R19 ;  /* 0x00000013000a2202 */ /* 0x000fe20000000f00 */
[----:B------:R-:W-:Y:S01]  /*05a0*/  @P1 IMAD.MOV.U32 R10, RZ, RZ, R18 ;  /* 0x000000ffff0a1224 */ /* 0x000fe200078e0012 */
[----:B------:R-:W-:Y:S01]  /*05b0*/  @P0 MOV R12, R18 ;  /* 0x00000012000c0202 */ /* 0x000fe20000000f00 */
[----:B------:R-:W-:-:S04]  /*05c0*/  @P0 IMAD.MOV.U32 R10, RZ, RZ, R17 ;  /* 0x000000ffff0a0224 */ /* 0x000fc800078e0011 */
[----:B------:R-:W-:Y:S01]  /*05d0*/  @P3 IMAD.MOV.U32 R12, RZ, RZ, R17 ;  /* 0x000000ffff0c3224 */ /* 0x000fe200078e0011 */
[----:B------:R-:W-:Y:S01]  /*05e0*/  @P3 MOV R10, R16 ;  /* 0x00000010000a3202 */ /* 0x000fe20000000f00 */
[----:B------:R-:W-:Y:S02]  /*05f0*/  @P5 IMAD.MOV.U32 R12, RZ, RZ, R16 ;  /* 0x000000ffff0c5224 */ /* 0x000fe400078e0010 */
[----:B------:R-:W-:Y:S01]  /*0600*/  @P5 IMAD.MOV.U32 R10, RZ, RZ, R9 ;  /* 0x000000ffff0a5224 */ /* 0x000fe200078e0009 */
[----:B------:R-:W-:Y:S01]  /*0610*/  @P4 MOV R12, R9 ;  /* 0x00000009000c4202 */ /* 0x000fe20000000f00 */
[----:B------:R-:W-:Y:S06]  /*0620*/  @!P6 BRA `(.L_x_2) ;  /* 0x000000000028e947 */ /* 0x000fec0003800000 */
[----:B------:R-:W-:Y:S01]  /*0630*/  @P1 IMAD.MOV.U32 R14, RZ, RZ, R20 ;  /* 0x000000ffff0e1224 */ /* 0x000fe200078e0014 */
[----:B------:R-:W-:Y:S01]  /*0640*/  LOP3.LUT R11, R11, 0x1f, RZ, 0xc0, !PT ;  /* 0x0000001f0b0b7812 */ /* 0x000fe200078ec0ff */
[----:B------:R-:W-:Y:S01]  /*0650*/  @P0 IMAD.MOV.U32 R14, RZ, RZ, R19 ;  /* 0x000000ffff0e0224 */ /* 0x000fe200078e0013 */
[----:B------:R-:W-:Y:S02]  /*0660*/  ISETP.EQ.AND P0, PT, R13, 0x8, PT ;  /* 0x000000080d00780c */ /* 0x000fe40003f02270 */
[----:B------:R-:W-:Y:S01]  /*0670*/  @P3 MOV R14, R18 ;  /* 0x00000012000e3202 */ /* 0x000fe20000000f00 */
[----:B------:R-:W-:Y:S01]  /*0680*/  @P5 IMAD.MOV.U32 R14, RZ, RZ, R17 ;  /* 0x000000ffff0e5224 */ /* 0x000fe200078e0011 */
[----:B------:R-:W-:Y:S01]  /*0690*/  SHF.L.W.U32.HI R10, R12, R11, R10 ;  /* 0x0000000b0c0a7219 */ /* 0x000fe20000010e0a */
[----:B------:R-:W-:-:S08]  /*06a0*/  @P4 IMAD.MOV.U32 R14, RZ, RZ, R16 ;  /* 0x000000ffff0e4224 */ /* 0x000fd000078e0010 */
[----:B------:R-:W-:-:S04]  /*06b0*/  @P0 MOV R14, R9 ;  /* 0x00000009000e0202 */ /* 0x000fc80000000f00 */
[----:B------:R-:W-:-:S07]  /*06c0*/  SHF.L.W.U32.HI R12, R14, R11, R12 ;  /* 0x0000000b0e0c7219 */ /* 0x000fce0000010e0c */
.L_x_2:
[C---:B------:R-:W-:Y:S01]  /*06d0*/  SHF.L.W.U32.HI R11, R12.reuse, 0x2, R10 ;  /* 0x000000020c0b7819 */ /* 0x040fe20000010e0a */
[----:B------:R-:W-:Y:S01]  /*06e0*/  IMAD.SHL.U32 R12, R12, 0x4, RZ ;  /* 0x000000040c0c7824 */ /* 0x000fe200078e00ff */
[----:B------:R-:W-:Y:S01]  /*06f0*/  UMOV UR4, 0x54442d19 ;  /* 0x54442d1900047882 */ /* 0x000fe20000000000 */
[----:B------:R-:W-:Y:S01]  /*0700*/  UMOV UR5, 0x3bf921fb ;  /* 0x3bf921fb00057882 */ /* 0x000fe20000000000 */
[----:B------:R-:W-:Y:S02]  /*0710*/  SHF.R.S32.HI R9, RZ, 0x1f, R11 ;  /* 0x0000001fff097819 */ /* 0x000fe4000001140b */
[----:B------:R-:W-:Y:S02]  /*0720*/  ISETP.GE.AND P0, PT, R0, RZ, PT ;  /* 0x000000ff0000720c */ /* 0x000fe40003f06270 */
[C---:B------:R-:W-:Y:S02]  /*0730*/  LOP3.LUT R14, R9.reuse, R12, RZ, 0x3c, !PT ;  /* 0x0000000c090e7212 */ /* 0x040fe400078e3cff */
[----:B------:R-:W-:-:S02]  /*0740*/  LOP3.LUT R15, R9, R11, RZ, 0x3c, !PT ;  /* 0x0000000b090f7212 */ /* 0x000fc400078e3cff */
[----:B------:R-:W-:Y:S02]  /*0750*/  SHF.R.U32.HI R9, RZ, 0x1e, R10 ;  /* 0x0000001eff097819 */ /* 0x000fe4000001160a */
[----:B------:R-:W0:Y:S01]  /*0760*/  I2F.F64.S64 R12, R14 ;  /* 0x0000000e000c7312 */ /* 0x000e220000301c00 */
[C---:B------:R-:W-:Y:S02]  /*0770*/  LOP3.LUT R0, R11.reuse, R0, RZ, 0x3c, !PT ;  /* 0x000000000b007212 */ /* 0x040fe400078e3cff */
[----:B------:R-:W-:Y:S02]  /*0780*/  LEA.HI R9, R11, R9, RZ, 0x1 ;  /* 0x000000090b097211 */ /* 0x000fe400078f08ff */
[----:B------:R-:W-:-:S03]  /*0790*/  ISETP.GE.AND P1, PT, R0, RZ, PT ;  /* 0x000000ff0000720c */ /* 0x000fc60003f26270 */
[----:B------:R-:W-:-:S05]  /*07a0*/  IMAD.MOV R0, RZ, RZ, -R9 ;  /* 0x000000ffff007224 */ /* 0x000fca00078e0a09 */
[----:B------:R-:W-:Y:S01]  /*07b0*/  @!P0 MOV R9, R0 ;  /* 0x0000000000098202 */ /* 0x000fe20000000f00 */
[----:B0-----:R-:W-:-:S10]  /*07c0*/  DMUL R12, R12, UR4 ;  /* 0x000000040c0c7c28 */ /* 0x001fd40008000000 */
[----:B------:R-:W0:Y:S02]  /*07d0*/  F2F.F32.F64 R12, R12 ;  /* 0x0000000c000c7310 */ /* 0x000e240000301000 */
[----:B0-----:R-:W-:-:S07]  /*07e0*/  FSEL R14, -R12, R12, !P1 ;  /* 0x0000000c0c0e7208 */ /* 0x001fce0004800100 */
.L_x_0:
[----:B------:R-:W-:Y:S02]  /*07f0*/  IMAD.MOV.U32 R0, RZ, RZ, 0x37cbac00 ;  /* 0x37cbac00ff007424 */ /* 0x000fe400078e00ff */
[----:B-1----:R-:W-:Y:S01]  /*0800*/  FMUL R13, R14, R14 ;  /* 0x0000000e0e0d7220 */ /* 0x002fe20000400000 */
[----:B------:R-:W-:Y:S01]  /*0810*/  LOP3.LUT R10, R9, 0x1, RZ, 0xc0, !PT ;  /* 0x00000001090a7812 */ /* 0x000fe200078ec0ff */
[----:B------:R-:W-:Y:S01]  /*0820*/  IMAD.MOV.U32 R12, RZ, RZ, 0x3d2aaabb ;  /* 0x3d2aaabbff0c7424 */ /* 0x000fe200078e00ff */
[----:B------:R-:W-:Y:S01]  /*0830*/  MOV R15, 0x3effffff ;  /* 0x3effffff000f7802 */ /* 0x000fe20000000f00 */
[----:B------:R-:W-:Y:S01]  /*0840*/  FFMA R0, R13, R0, -0.0013887860113754868507 ;  /* 0xbab607ed0d007423 */ /* 0x000fe20000000000 */
[----:B------:R-:W-:Y:S02]  /*0850*/  ISETP.NE.U32.AND P0, PT, R10, 0x1, PT ;  /* 0x000000010a00780c */ /* 0x000fe40003f05070 */
[----:B------:R-:W0:Y:S01]  /*0860*/  LDC.64 R10, c[0x0][0x380] ;  /* 0x0000e000ff0a7b82 */ /* 0x000e220000000a00 */
[----:B------:R-:W-:-:S02]  /*0870*/  LOP3.LUT P1, RZ, R9, 0x2, RZ, 0xc0, !PT ;  /* 0x0000000209ff7812 */ /* 0x000fc4000782c0ff */
[----:B------:R-:W-:Y:S02]  /*0880*/  FSEL R0, R0, -0.00019574658654164522886, !P0 ;  /* 0xb94d415300007808 */ /* 0x000fe40004000000 */
[----:B------:R-:W-:Y:S02]  /*0890*/  FSEL R12, R12, 0.0083327032625675201416, !P0 ;  /* 0x3c0885e40c0c7808 */ /* 0x000fe40004000000 */
[----:B------:R-:W-:-:S03]  /*08a0*/  FSEL R9, -R15, -0.16666662693023681641, !P0 ;  /* 0xbe2aaaa80f097808 */ /* 0x000fc60004000100 */
[----:B------:R-:W-:Y:S01]  /*08b0*/  FFMA R12, R13, R0, R12 ;  /* 0x000000000d0c7223 */ /* 0x000fe2000000000c */
[----:B------:R-:W-:-:S03]  /*08c0*/  FSEL R0, R14, 1, P0 ;  /* 0x3f8000000e007808 */ /* 0x000fc60000000000 */
[C---:B------:R-:W-:Y:S02]  /*08d0*/  FFMA R9, R13.reuse, R12, R9 ;  /* 0x0000000c0d097223 */ /* 0x040fe40000000009 */
[----:B------:R-:W-:-:S04]  /*08e0*/  FFMA R13, R13, R0, RZ ;  /* 0x000000000d0d7223 */ /* 0x000fc800000000ff */
[----:B------:R-:W-:Y:S01]  /*08f0*/  FFMA R0, R13, R9, R0 ;  /* 0x000000090d007223 */ /* 0x000fe20000000000 */
[----:B------:R-:W-:-:S03]  /*0900*/  IMAD.MOV.U32 R9, RZ, RZ, 0x3e4ccccd ;  /* 0x3e4ccccdff097424 */ /* 0x000fc600078e00ff */
[----:B------:R-:W-:Y:S01]  /*0910*/  @P1 FADD R0, RZ, -R0 ;  /* 0x80000000ff001221 */ /* 0x000fe20000000000 */
[----:B0-----:R-:W-:-:S04]  /*0920*/  IMAD.WIDE.U32 R10, R4, 0xc, R10 ;  /* 0x0000000c040a7825 */ /* 0x001fc800078e000a */
[----:B------:R-:W-:-:S04]  /*0930*/  FFMA R0, R0, R9, 0.20000000298023223877 ;  /* 0x3e4ccccd00007423 */ /* 0x000fc80000000009 */
[-C--:B-----5:R-:W-:Y:S01]  /*0940*/  FFMA R7, R7, R0.reuse, R2 ;  /* 0x0000000007077223 */ /* 0x0a0fe20000000002 */
[-C--:B------:R-:W-:Y:S01]  /*0950*/  FFMA R3, R6, R0.reuse, R3 ;  /* 0x0000000006037223 */ /* 0x080fe20000000003 */
[----:B------:R-:W-:-:S03]  /*0960*/  FFMA R5, R8, R0, R5 ;  /* 0x0000000008057223 */ /* 0x000fc60000000005 */
[----:B------:R-:W-:Y:S04]  /*0970*/  STG.E desc[UR6][R10.64], R7 ;  /* 0x000000070a007986 */ /* 0x000fe8000c101906 */
[----:B------:R-:W-:Y:S04]  /*0980*/  STG.E desc[UR6][R10.64+0x4], R3 ;  /* 0x000004030a007986 */ /* 0x000fe8000c101906 */
[----:B------:R-:W-:Y:S01]  /*0990*/  STG.E desc[UR6][R10.64+0x8], R5 ;  /* 0x000008050a007986 */ /* 0x000fe2000c101906 */
[----:B------:R-:W-:Y:S05]  /*09a0*/  EXIT ;  /* 0x000000000000794d */ /* 0x000fea0003800000 */
.L_x_3:
[----:B------:R-:W-:-:S00]  /*09b0*/  BRA `(.L_x_3) ;  /* 0xfffffffc00fc7947 */ /* 0x000fc0000383ffff */
[----:B------:R-:W-:-:S00]  /*09c0*/  NOP ;  /* 0x0000000000007918 */ /* 0x000fc00000000000 */
        /* <DEDUP_REMOVED lines=11> */
.L_x_4:


//--------------------- .nv.global.init           --------------------------
	.section	.nv.global.init,"aw",@progbits
	.align	4
.nv.global.init:
	.type		__cudart_i2opi_f,@object
	.size		__cudart_i2opi_f,(.L_0 - __cudart_i2opi_f)
__cudart_i2opi_f:
        /*0000*/ 	.byte	0x41, 0x90, 0x43, 0x3c, 0x99, 0x95, 0x62, 0xdb, 0xc0, 0xdd, 0x34, 0xf5, 0xd1, 0x57, 0x27, 0xfc
        /*0010*/ 	.byte	0x29, 0x15, 0x44, 0x4e, 0x6e, 0x83, 0xf9, 0xa2
.L_0:


//--------------------- .nv.shared.reserved.0     --------------------------
	.section	.nv.shared.reserved.0,"aw",@nobits
	.weak		__nv_reservedSMEM_offset_0_alias
	.size		__nv_reservedSMEM_offset_0_alias, 0, 64
	.other		__nv_reservedSMEM_offset_0_alias,@"STO_CUDA_RESERVED_SHARED STV_DEFAULT"
__nv_reservedSMEM_offset_0_alias:
	.zero		0
	.zero		64


//--------------------- .nv.constant0._Z5kWarpP6float3jS0_S0_f --------------------------
	.section	.nv.constant0._Z5kWarpP6float3jS0_S0_f,"a",@progbits
	.sectionflags	@""
	.align	4
.nv.constant0._Z5kWarpP6float3jS0_S0_f:
	.zero		932


//--------------------- SYMBOLS --------------------------

	.type		.nv.reservedSmem.offset0,@object
	.size		.nv.reservedSmem.offset0,0x4
